//
// Generated by NVIDIA NVVM Compiler
//
// Compiler Build ID: CL-36424714
// Cuda compilation tools, release 13.0, V13.0.88
// Based on NVVM 20.0.0
//

.version 9.0
.target sm_100
.address_size 64

	// .globl	_Z12SumReductionPfS_
// _ZZ12SumReductionPfS_E10partialSum has been demoted

.visible .entry _Z12SumReductionPfS_(
	.param .u64 .ptr .align 1 _Z12SumReductionPfS__param_0,
	.param .u64 .ptr .align 1 _Z12SumReductionPfS__param_1
)
{
	.reg .pred 	%p<4>;
	.reg .b32 	%r<16>;
	.reg .b32 	%f<6>;
	.reg .b64 	%rd<7>;
	// demoted variable
	.shared .align 4 .b8 _ZZ12SumReductionPfS_E10partialSum[1024];
	ld.param.u64 	%rd2, [_Z12SumReductionPfS__param_0];
	ld.param.u64 	%rd1, [_Z12SumReductionPfS__param_1];
	cvta.to.global.u64 	%rd3, %rd2;
	mov.u32 	%r6, %ctaid.x;
	mov.u32 	%r1, %ntid.x;
	mov.u32 	%r2, %tid.x;
	mad.lo.s32 	%r7, %r6, %r1, %r2;
	mul.wide.u32 	%rd4, %r7, 4;
	add.s64 	%rd5, %rd3, %rd4;
	ld.global.f32 	%f1, [%rd5];
	shl.b32 	%r8, %r2, 2;
	mov.u32 	%r9, _ZZ12SumReductionPfS_E10partialSum;
	add.s32 	%r3, %r9, %r8;
	st.shared.f32 	[%r3], %f1;
	setp.lt.u32 	%p1, %r1, 2;
	@%p1 bra 	$L__BB0_5;
	mov.b32 	%r15, 1;
$L__BB0_2:
	bar.sync 	0;
	shl.b32 	%r5, %r15, 1;
	add.s32 	%r11, %r5, -1;
	and.b32  	%r12, %r11, %r2;
	setp.ne.s32 	%p2, %r12, 0;
	@%p2 bra 	$L__BB0_4;
	shl.b32 	%r13, %r15, 2;
	add.s32 	%r14, %r3, %r13;
	ld.shared.f32 	%f2, [%r14];
	ld.shared.f32 	%f3, [%r3];
	add.f32 	%f4, %f2, %f3;
	st.shared.f32 	[%r3], %f4;
$L__BB0_4:
	setp.lt.u32 	%p3, %r5, %r1;
	mov.u32 	%r15, %r5;
	@%p3 bra 	$L__BB0_2;
$L__BB0_5:
	cvta.to.global.u64 	%rd6, %rd1;
	ld.shared.f32 	%f5, [_ZZ12SumReductionPfS_E10partialSum];
	st.global.f32 	[%rd6], %f5;
	ret;

}


// ===== COMPILED SASS (sm_100) =====

	.target	sm_100

	.elftype	@"ET_EXEC"


//--------------------- .note.nv.tkinfo           --------------------------
	.section	.note.nv.tkinfo,"",@"SHT_NOTE"
	.sectionflags	@"SHF_NOTE_NV_TKINFO"
	.tkinfo
        /*0018*/ 	.word	0x00000002
        /*0030*/ 	.string	""
        /*0030*/ 	.string	"ptxas"
        /*0030*/ 	.string	"Cuda compilation tools, release 13.0, V13.0.88"
        /*0030*/ 	.string	"Build cuda_13.0.r13.0/compiler.36424714_0"
        /*0030*/ 	.string	"-arch sm_100 -m 64 "



//--------------------- .note.nv.cuinfo           --------------------------
	.section	.note.nv.cuinfo,"",@"SHT_NOTE"
	.sectionflags	@"SHF_NOTE_NV_CUINFO"
        /*0018*/ 	.short	0x0002
        /*001a*/ 	.short	0x0064
        /*001c*/ 	.short	0x0082
	.zero		2


//--------------------- .nv.info                  --------------------------
	.section	.nv.info,"",@"SHT_CUDA_INFO"
	.align	4


	//----- nvinfo : EIATTR_REGCOUNT
	.align		4
        /*0000*/ 	.byte	0x04, 0x2f
        /*0002*/ 	.short	(.L_1 - .L_0)
	.align		4
.L_0:
        /*0004*/ 	.word	index@(_Z12SumReductionPfS_)
        /*0008*/ 	.word	0x0000000c


	//----- nvinfo : EIATTR_FRAME_SIZE
	.align		4
.L_1:
        /*000c*/ 	.byte	0x04, 0x11
        /*000e*/ 	.short	(.L_3 - .L_2)
	.align		4
.L_2:
        /*0010*/ 	.word	index@(_Z12SumReductionPfS_)
        /*0014*/ 	.word	0x00000000


	//----- nvinfo : EIATTR_MIN_STACK_SIZE
	.align		4
.L_3:
        /*0018*/ 	.byte	0x04, 0x12
        /*001a*/ 	.short	(.L_5 - .L_4)
	.align		4
.L_4:
        /*001c*/ 	.word	index@(_Z12SumReductionPfS_)
        /*0020*/ 	.word	0x00000000
.L_5:


//--------------------- .nv.compat                --------------------------
	.section	.nv.compat,"",@"SHT_CUDA_COMPAT_INFO"
	.align	4
        /*0000*/ 	.byte	0x02, 0x09, 0x00, 0x00, 0x02, 0x02, 0x01, 0x00, 0x02, 0x05, 0x05, 0x00, 0x03, 0x07, 0x01, 0x01
        /*0010*/ 	.byte	0x02, 0x03, 0x00, 0x00, 0x02, 0x06, 0x01, 0x00, 0x04, 0x0b, 0x08, 0x00, 0x09, 0x00, 0x00, 0x00
        /*0020*/ 	.byte	0x00, 0x00, 0x00, 0x00


//--------------------- .nv.info._Z12SumReductionPfS_ --------------------------
	.section	.nv.info._Z12SumReductionPfS_,"",@"SHT_CUDA_INFO"
	.sectionflags	@""
	.align	4


	//----- nvinfo : EIATTR_CUDA_API_VERSION
	.align		4
        /*0000*/ 	.byte	0x04, 0x37
        /*0002*/ 	.short	(.L_7 - .L_6)
.L_6:
        /*0004*/ 	.word	0x00000082


	//----- nvinfo : EIATTR_KPARAM_INFO
	.align		4
.L_7:
        /*0008*/ 	.byte	0x04, 0x17
        /*000a*/ 	.short	(.L_9 - .L_8)
.L_8:
        /*000c*/ 	.word	0x00000000
        /*0010*/ 	.short	0x0001
        /*0012*/ 	.short	0x0008
        /*0014*/ 	.byte	0x00, 0xf5, 0x21, 0x00


	//----- nvinfo : EIATTR_KPARAM_INFO
	.align		4
.L_9:
        /*0018*/ 	.byte	0x04, 0x17
        /*001a*/ 	.short	(.L_11 - .L_10)
.L_10:
        /*001c*/ 	.word	0x00000000
        /*0020*/ 	.short	0x0000
        /*0022*/ 	.short	0x0000
        /*0024*/ 	.byte	0x00, 0xf5, 0x21, 0x00


	//----- nvinfo : EIATTR_SPARSE_MMA_MASK
	.align		4
.L_11:
        /*0028*/ 	.byte	0x03, 0x50
        /*002a*/ 	.short	0x0000


	//----- nvinfo : EIATTR_MAXREG_COUNT
	.align		4
        /*002c*/ 	.byte	0x03, 0x1b
        /*002e*/ 	.short	0x00ff


	//----- nvinfo : EIATTR_NUM_BARRIERS
	.align		4
        /*0030*/ 	.byte	0x02, 0x4c
        /*0032*/ 	.byte	0x01
	.zero		1


	//----- nvinfo : EIATTR_MERCURY_ISA_VERSION
	.align		4
        /*0034*/ 	.byte	0x03, 0x5f
        /*0036*/ 	.short	0x0101


	//----- nvinfo : EIATTR_VRC_CTA_INIT_COUNT
	.align		4
        /*0038*/ 	.byte	0x02, 0x4a
	.zero		1
	.zero		1


	//----- nvinfo : EIATTR_EXIT_INSTR_OFFSETS
	.align		4
        /*003c*/ 	.byte	0x04, 0x1c
        /*003e*/ 	.short	(.L_13 - .L_12)


	//   ....[0]....
.L_12:
        /*0040*/ 	.word	0x00000230


	//----- nvinfo : EIATTR_CBANK_PARAM_SIZE
	.align		4
.L_13:
        /*0044*/ 	.byte	0x03, 0x19
        /*0046*/ 	.short	0x0010


	//----- nvinfo : EIATTR_PARAM_CBANK
	.align		4
        /*0048*/ 	.byte	0x04, 0x0a
        /*004a*/ 	.short	(.L_15 - .L_14)
	.align		4
.L_14:
        /*004c*/ 	.word	index@(.nv.constant0._Z12SumReductionPfS_)
        /*0050*/ 	.short	0x0380
        /*0052*/ 	.short	0x0010


	//----- nvinfo : EIATTR_SW_WAR
	.align		4
.L_15:
        /*0054*/ 	.byte	0x04, 0x36
        /*0056*/ 	.short	(.L_17 - .L_16)
.L_16:
        /*0058*/ 	.word	0x00000008
.L_17:


//--------------------- .nv.callgraph             --------------------------
	.section	.nv.callgraph,"",@"SHT_CUDA_CALLGRAPH"
	.align	4
	.sectionentsize	8
	.align		4
        /*0000*/ 	.word	0x00000000
	.align		4
        /*0004*/ 	.word	0xffffffff
	.align		4
        /*0008*/ 	.word	0x00000000
	.align		4
        /*000c*/ 	.word	0xfffffffe
	.align		4
        /*0010*/ 	.word	0x00000000
	.align		4
        /*0014*/ 	.word	0xfffffffd
	.align		4
        /*0018*/ 	.word	0x00000000
	.align		4
        /*001c*/ 	.word	0xfffffffc


//--------------------- .text._Z12SumReductionPfS_ --------------------------
	.section	.text._Z12SumReductionPfS_,"ax",@progbits
	.align	128
        .global         _Z12SumReductionPfS_
        .type           _Z12SumReductionPfS_,@function
        .size           _Z12SumReductionPfS_,(.L_x_3 - _Z12SumReductionPfS_)
        .other          _Z12SumReductionPfS_,@"STO_CUDA_ENTRY STV_DEFAULT"
_Z12SumReductionPfS_:
.text._Z12SumReductionPfS_:
[----:B------:R-:W-:Y:S01]  /*0000*/  LDC R1, c[0x0][0x37c] ;  /* 0x0000df00ff017b82 */ /* 0x000fe20000000800 */
[----:B------:R-:W0:Y:S07]  /*0010*/  S2R R7, SR_TID.X ;  /* 0x0000000000077919 */ /* 0x000e2e0000002100 */
[----:B------:R-:W0:Y:S01]  /*0020*/  S2UR UR4, SR_CTAID.X ;  /* 0x00000000000479c3 */ /* 0x000e220000002500 */
[----:B------:R-:W1:Y:S07]  /*0030*/  LDCU.64 UR6, c[0x0][0x358] ;  /* 0x00006b00ff0677ac */ /* 0x000e6e0008000a00 */
[----:B------:R-:W0:Y:S08]  /*0040*/  LDC R6, c[0x0][0x360] ;  /* 0x0000d800ff067b82 */ /* 0x000e300000000800 */
[----:B------:R-:W2:Y:S01]  /*0050*/  LDC.64 R2, c[0x0][0x380] ;  /* 0x0000e000ff027b82 */ /* 0x000ea20000000a00 */
[----:B0-----:R-:W-:-:S04]  /*0060*/  IMAD R5, R6, UR4, R7 ;  /* 0x0000000406057c24 */ /* 0x001fc8000f8e0207 */
[----:B--2---:R-:W-:-:S06]  /*0070*/  IMAD.WIDE.U32 R2, R5, 0x4, R2 ;  /* 0x0000000405027825 */ /* 0x004fcc00078e0002 */
[----:B-1----:R-:W2:Y:S01]  /*0080*/  LDG.E R2, desc[UR6][R2.64] ;  /* 0x0000000602027981 */ /* 0x002ea2000c1e1900 */
[----:B------:R-:W0:Y:S01]  /*0090*/  S2UR UR5, SR_CgaCtaId ;  /* 0x00000000000579c3 */ /* 0x000e220000008800 */
[----:B------:R-:W-:Y:S01]  /*00a0*/  UMOV UR4, 0x400 ;  /* 0x0000040000047882 */ /* 0x000fe20000000000 */
[----:B------:R-:W-:Y:S01]  /*00b0*/  ISETP.GE.U32.AND P0, PT, R6, 0x2, PT ;  /* 0x000000020600780c */ /* 0x000fe20003f06070 */
[----:B0-----:R-:W-:-:S06]  /*00c0*/  ULEA UR4, UR5, UR4, 0x18 ;  /* 0x0000000405047291 */ /* 0x001fcc000f8ec0ff */
[----:B------:R-:W-:-:S05]  /*00d0*/  LEA R5, R7, UR4, 0x2 ;  /* 0x0000000407057c11 */ /* 0x000fca000f8e10ff */
[----:B--2---:R0:W-:Y:S01]  /*00e0*/  STS [R5], R2 ;  /* 0x0000000205007388 */ /* 0x0041e20000000800 */
[----:B------:R-:W-:Y:S05]  /*00f0*/  @!P0 BRA `(.L_x_0) ;  /* 0x0000000000348947 */ /* 0x000fea0003800000 */
[----:B------:R-:W-:-:S07]  /*0100*/  IMAD.MOV.U32 R0, RZ, RZ, 0x1 ;  /* 0x00000001ff007424 */ /* 0x000fce00078e00ff */
.L_x_1:
[----:B------:R-:W-:Y:S01]  /*0110*/  SHF.L.U32 R9, R0, 0x1, RZ ;  /* 0x0000000100097819 */ /* 0x000fe200000006ff */
[----:B------:R-:W-:Y:S04]  /*0120*/  BAR.SYNC.DEFER_BLOCKING 0x0 ;  /* 0x0000000000007b1d */ /* 0x000fe80000010000 */
[----:B0-----:R-:W-:-:S05]  /*0130*/  VIADD R2, R9, 0xffffffff ;  /* 0xffffffff09027836 */ /* 0x001fca0000000000 */
[----:B------:R-:W-:-:S13]  /*0140*/  LOP3.LUT P0, RZ, R2, R7, RZ, 0xc0, !PT ;  /* 0x0000000702ff7212 */ /* 0x000fda000780c0ff */
[----:B------:R-:W-:Y:S01]  /*0150*/  @!P0 LEA R2, R0, R5, 0x2 ;  /* 0x0000000500028211 */ /* 0x000fe200078e10ff */
[----:B------:R-:W-:Y:S01]  /*0160*/  IMAD.MOV.U32 R0, RZ, RZ, R9 ;  /* 0x000000ffff007224 */ /* 0x000fe200078e0009 */
[----:B------:R-:W-:Y:S04]  /*0170*/  @!P0 LDS R3, [R5] ;  /* 0x0000000005038984 */ /* 0x000fe80000000800 */
[----:B------:R-:W0:Y:S02]  /*0180*/  @!P0 LDS R2, [R2] ;  /* 0x0000000002028984 */ /* 0x000e240000000800 */
[----:B0-----:R-:W-:-:S05]  /*0190*/  @!P0 FADD R4, R2, R3 ;  /* 0x0000000302048221 */ /* 0x001fca0000000000 */
[----:B------:R1:W-:Y:S01]  /*01a0*/  @!P0 STS [R5], R4 ;  /* 0x0000000405008388 */ /* 0x0003e20000000800 */
[----:B------:R-:W-:-:S13]  /*01b0*/  ISETP.GE.U32.AND P0, PT, R9, R6, PT ;  /* 0x000000060900720c */ /* 0x000fda0003f06070 */
[----:B-1----:R-:W-:Y:S05]  /*01c0*/  @!P0 BRA `(.L_x_1) ;  /* 0xfffffffc00d08947 */ /* 0x002fea000383ffff */
.L_x_0:
[----:B------:R-:W1:Y:S01]  /*01d0*/  S2UR UR5, SR_CgaCtaId ;  /* 0x00000000000579c3 */ /* 0x000e620000008800 */
[----:B------:R-:W-:-:S07]  /*01e0*/  UMOV UR4, 0x400 ;  /* 0x0000040000047882 */ /* 0x000fce0000000000 */
[----:B0-----:R-:W0:Y:S01]  /*01f0*/  LDC.64 R2, c[0x0][0x388] ;  /* 0x0000e200ff027b82 */ /* 0x001e220000000a00 */
[----:B-1----:R-:W-:-:S09]  /*0200*/  ULEA UR4, UR5, UR4, 0x18 ;  /* 0x0000000405047291 */ /* 0x002fd2000f8ec0ff */
[----:B------:R-:W0:Y:S04]  /*0210*/  LDS R5, [UR4] ;  /* 0x00000004ff057984 */ /* 0x000e280008000800 */
[----:B0-----:R-:W-:Y:S01]  /*0220*/  STG.E desc[UR6][R2.64], R5 ;  /* 0x0000000502007986 */ /* 0x001fe2000c101906 */
[----:B------:R-:W-:Y:S05]  /*0230*/  EXIT ;  /* 0x000000000000794d */ /* 0x000fea0003800000 */
.L_x_2:
[----:B------:R-:W-:-:S00]  /*0240*/  BRA `(.L_x_2) ;  /* 0xfffffffc00fc7947 */ /* 0x000fc0000383ffff */
[----:B------:R-:W-:-:S00]  /*0250*/  NOP ;  /* 0x0000000000007918 */ /* 0x000fc00000000000 */
        /* <DEDUP_REMOVED lines=10> */
.L_x_3:


//--------------------- .nv.shared._Z12SumReductionPfS_ --------------------------
	.section	.nv.shared._Z12SumReductionPfS_,"aw",@nobits
	.sectionflags	@""
	.align	4
.nv.shared._Z12SumReductionPfS_:
	.zero		2048


//--------------------- .nv.shared.reserved.0     --------------------------
	.section	.nv.shared.reserved.0,"aw",@nobits
	.weak		__nv_reservedSMEM_offset_0_alias
	.size		__nv_reservedSMEM_offset_0_alias, 0, 64
	.other		__nv_reservedSMEM_offset_0_alias,@"STO_CUDA_RESERVED_SHARED STV_DEFAULT"
__nv_reservedSMEM_offset_0_alias:
	.zero		0
	.zero		64


//--------------------- .nv.constant0._Z12SumReductionPfS_ --------------------------
	.section	.nv.constant0._Z12SumReductionPfS_,"a",@progbits
	.sectionflags	@""
	.align	4
.nv.constant0._Z12SumReductionPfS_:
	.zero		912


//--------------------- SYMBOLS --------------------------

	.type		.nv.reservedSmem.offset0,@object
	.size		.nv.reservedSmem.offset0,0x4
	.type		.nv.reservedSmem.cap,@object
	.size		.nv.reservedSmem.cap,0x4
